//
// Generated by NVIDIA NVVM Compiler
//
// Compiler Build ID: CL-36424714
// Cuda compilation tools, release 13.0, V13.0.88
// Based on NVVM 20.0.0
//

.version 9.0
.target sm_100
.address_size 64

	// .globl	_Z9matrixAddPfS_S_ii

.visible .entry _Z9matrixAddPfS_S_ii(
	.param .u64 .ptr .align 1 _Z9matrixAddPfS_S_ii_param_0,
	.param .u64 .ptr .align 1 _Z9matrixAddPfS_S_ii_param_1,
	.param .u64 .ptr .align 1 _Z9matrixAddPfS_S_ii_param_2,
	.param .u32 _Z9matrixAddPfS_S_ii_param_3,
	.param .u32 _Z9matrixAddPfS_S_ii_param_4
)
{
	.reg .pred 	%p<2>;
	.reg .b32 	%r<8>;
	.reg .b32 	%f<4>;
	.reg .b64 	%rd<11>;

	ld.param.u64 	%rd1, [_Z9matrixAddPfS_S_ii_param_0];
	ld.param.u64 	%rd2, [_Z9matrixAddPfS_S_ii_param_1];
	ld.param.u64 	%rd3, [_Z9matrixAddPfS_S_ii_param_2];
	ld.param.u32 	%r2, [_Z9matrixAddPfS_S_ii_param_3];
	ld.param.u32 	%r3, [_Z9matrixAddPfS_S_ii_param_4];
	mov.u32 	%r4, %ctaid.x;
	mov.u32 	%r5, %ntid.x;
	mov.u32 	%r6, %tid.x;
	mad.lo.s32 	%r1, %r4, %r5, %r6;
	mul.lo.s32 	%r7, %r3, %r2;
	setp.ge.s32 	%p1, %r1, %r7;
	@%p1 bra 	$L__BB0_2;
	cvta.to.global.u64 	%rd4, %rd1;
	cvta.to.global.u64 	%rd5, %rd2;
	cvta.to.global.u64 	%rd6, %rd3;
	mul.wide.s32 	%rd7, %r1, 4;
	add.s64 	%rd8, %rd4, %rd7;
	ld.global.f32 	%f1, [%rd8];
	add.s64 	%rd9, %rd5, %rd7;
	ld.global.f32 	%f2, [%rd9];
	add.f32 	%f3, %f1, %f2;
	add.s64 	%rd10, %rd6, %rd7;
	st.global.f32 	[%rd10], %f3;
$L__BB0_2:
	ret;

}
	// .globl	_Z9matrixMulPfS_S_iii
.visible .entry _Z9matrixMulPfS_S_iii(
	.param .u64 .ptr .align 1 _Z9matrixMulPfS_S_iii_param_0,
	.param .u64 .ptr .align 1 _Z9matrixMulPfS_S_iii_param_1,
	.param .u64 .ptr .align 1 _Z9matrixMulPfS_S_iii_param_2,
	.param .u32 _Z9matrixMulPfS_S_iii_param_3,
	.param .u32 _Z9matrixMulPfS_S_iii_param_4,
	.param .u32 _Z9matrixMulPfS_S_iii_param_5
)
{
	.reg .pred 	%p<13>;
	.reg .b32 	%r<41>;
	.reg .b32 	%f<68>;
	.reg .b64 	%rd<53>;

	ld.param.u64 	%rd7, [_Z9matrixMulPfS_S_iii_param_0];
	ld.param.u64 	%rd8, [_Z9matrixMulPfS_S_iii_param_1];
	ld.param.u64 	%rd6, [_Z9matrixMulPfS_S_iii_param_2];
	ld.param.u32 	%r20, [_Z9matrixMulPfS_S_iii_param_3];
	ld.param.u32 	%r18, [_Z9matrixMulPfS_S_iii_param_4];
	ld.param.u32 	%r19, [_Z9matrixMulPfS_S_iii_param_5];
	cvta.to.global.u64 	%rd1, %rd8;
	cvta.to.global.u64 	%rd2, %rd7;
	mov.u32 	%r21, %ctaid.y;
	mov.u32 	%r22, %ntid.y;
	mov.u32 	%r23, %tid.y;
	mad.lo.s32 	%r1, %r21, %r22, %r23;
	mov.u32 	%r24, %ctaid.x;
	mov.u32 	%r25, %ntid.x;
	mov.u32 	%r26, %tid.x;
	mad.lo.s32 	%r2, %r24, %r25, %r26;
	setp.ge.s32 	%p1, %r1, %r20;
	setp.ge.s32 	%p2, %r2, %r19;
	or.pred  	%p3, %p1, %p2;
	@%p3 bra 	$L__BB1_14;
	setp.lt.s32 	%p4, %r18, 1;
	mov.f32 	%f67, 0f00000000;
	@%p4 bra 	$L__BB1_13;
	mul.lo.s32 	%r3, %r18, %r1;
	and.b32  	%r4, %r18, 7;
	setp.lt.u32 	%p5, %r18, 8;
	mov.f32 	%f67, 0f00000000;
	mov.b32 	%r39, 0;
	@%p5 bra 	$L__BB1_5;
	and.b32  	%r39, %r18, 2147483640;
	neg.s32 	%r37, %r39;
	shl.b32 	%r7, %r19, 3;
	mul.wide.u32 	%rd9, %r3, 4;
	add.s64 	%rd10, %rd9, %rd2;
	add.s64 	%rd52, %rd10, 16;
	mov.f32 	%f67, 0f00000000;
	mul.wide.s32 	%rd13, %r19, 4;
	mov.u32 	%r36, %r2;
$L__BB1_4:
	.pragma "nounroll";
	ld.global.f32 	%f17, [%rd52+-16];
	mul.wide.s32 	%rd11, %r36, 4;
	add.s64 	%rd12, %rd1, %rd11;
	ld.global.f32 	%f18, [%rd12];
	fma.rn.f32 	%f19, %f17, %f18, %f67;
	ld.global.f32 	%f20, [%rd52+-12];
	add.s64 	%rd14, %rd12, %rd13;
	ld.global.f32 	%f21, [%rd14];
	fma.rn.f32 	%f22, %f20, %f21, %f19;
	ld.global.f32 	%f23, [%rd52+-8];
	add.s64 	%rd15, %rd14, %rd13;
	ld.global.f32 	%f24, [%rd15];
	fma.rn.f32 	%f25, %f23, %f24, %f22;
	ld.global.f32 	%f26, [%rd52+-4];
	add.s64 	%rd16, %rd15, %rd13;
	ld.global.f32 	%f27, [%rd16];
	fma.rn.f32 	%f28, %f26, %f27, %f25;
	ld.global.f32 	%f29, [%rd52];
	add.s64 	%rd17, %rd16, %rd13;
	ld.global.f32 	%f30, [%rd17];
	fma.rn.f32 	%f31, %f29, %f30, %f28;
	ld.global.f32 	%f32, [%rd52+4];
	add.s64 	%rd18, %rd17, %rd13;
	ld.global.f32 	%f33, [%rd18];
	fma.rn.f32 	%f34, %f32, %f33, %f31;
	ld.global.f32 	%f35, [%rd52+8];
	add.s64 	%rd19, %rd18, %rd13;
	ld.global.f32 	%f36, [%rd19];
	fma.rn.f32 	%f37, %f35, %f36, %f34;
	ld.global.f32 	%f38, [%rd52+12];
	add.s64 	%rd20, %rd19, %rd13;
	ld.global.f32 	%f39, [%rd20];
	fma.rn.f32 	%f67, %f38, %f39, %f37;
	add.s32 	%r37, %r37, 8;
	add.s32 	%r36, %r36, %r7;
	add.s64 	%rd52, %rd52, 32;
	setp.ne.s32 	%p6, %r37, 0;
	@%p6 bra 	$L__BB1_4;
$L__BB1_5:
	setp.eq.s32 	%p7, %r4, 0;
	@%p7 bra 	$L__BB1_13;
	and.b32  	%r13, %r18, 3;
	setp.lt.u32 	%p8, %r4, 4;
	@%p8 bra 	$L__BB1_8;
	add.s32 	%r28, %r39, %r3;
	mul.wide.u32 	%rd21, %r28, 4;
	add.s64 	%rd22, %rd2, %rd21;
	ld.global.f32 	%f41, [%rd22];
	mad.lo.s32 	%r29, %r39, %r19, %r2;
	mul.wide.s32 	%rd23, %r29, 4;
	add.s64 	%rd24, %rd1, %rd23;
	ld.global.f32 	%f42, [%rd24];
	fma.rn.f32 	%f43, %f41, %f42, %f67;
	cvt.u64.u32 	%rd25, %r3;
	cvt.u64.u32 	%rd26, %r39;
	add.s64 	%rd27, %rd26, %rd25;
	shl.b64 	%rd28, %rd27, 2;
	add.s64 	%rd29, %rd2, %rd28;
	ld.global.f32 	%f44, [%rd29+4];
	mul.wide.s32 	%rd30, %r19, 4;
	add.s64 	%rd31, %rd24, %rd30;
	ld.global.f32 	%f45, [%rd31];
	fma.rn.f32 	%f46, %f44, %f45, %f43;
	ld.global.f32 	%f47, [%rd29+8];
	add.s64 	%rd32, %rd31, %rd30;
	ld.global.f32 	%f48, [%rd32];
	fma.rn.f32 	%f49, %f47, %f48, %f46;
	ld.global.f32 	%f50, [%rd29+12];
	add.s64 	%rd33, %rd32, %rd30;
	ld.global.f32 	%f51, [%rd33];
	fma.rn.f32 	%f67, %f50, %f51, %f49;
	add.s32 	%r39, %r39, 4;
$L__BB1_8:
	setp.eq.s32 	%p9, %r13, 0;
	@%p9 bra 	$L__BB1_13;
	setp.eq.s32 	%p10, %r13, 1;
	@%p10 bra 	$L__BB1_11;
	add.s32 	%r30, %r39, %r3;
	mul.wide.u32 	%rd34, %r30, 4;
	add.s64 	%rd35, %rd2, %rd34;
	ld.global.f32 	%f53, [%rd35];
	mad.lo.s32 	%r31, %r39, %r19, %r2;
	mul.wide.s32 	%rd36, %r31, 4;
	add.s64 	%rd37, %rd1, %rd36;
	ld.global.f32 	%f54, [%rd37];
	fma.rn.f32 	%f55, %f53, %f54, %f67;
	cvt.u64.u32 	%rd38, %r3;
	cvt.u64.u32 	%rd39, %r39;
	add.s64 	%rd40, %rd39, %rd38;
	shl.b64 	%rd41, %rd40, 2;
	add.s64 	%rd42, %rd2, %rd41;
	ld.global.f32 	%f56, [%rd42+4];
	mul.wide.s32 	%rd43, %r19, 4;
	add.s64 	%rd44, %rd37, %rd43;
	ld.global.f32 	%f57, [%rd44];
	fma.rn.f32 	%f67, %f56, %f57, %f55;
	add.s32 	%r39, %r39, 2;
$L__BB1_11:
	and.b32  	%r32, %r18, 1;
	setp.eq.b32 	%p11, %r32, 1;
	not.pred 	%p12, %p11;
	@%p12 bra 	$L__BB1_13;
	add.s32 	%r33, %r39, %r3;
	mul.wide.u32 	%rd45, %r33, 4;
	add.s64 	%rd46, %rd2, %rd45;
	ld.global.f32 	%f58, [%rd46];
	mad.lo.s32 	%r34, %r39, %r19, %r2;
	mul.wide.s32 	%rd47, %r34, 4;
	add.s64 	%rd48, %rd1, %rd47;
	ld.global.f32 	%f59, [%rd48];
	fma.rn.f32 	%f67, %f58, %f59, %f67;
$L__BB1_13:
	mad.lo.s32 	%r35, %r19, %r1, %r2;
	cvta.to.global.u64 	%rd49, %rd6;
	mul.wide.s32 	%rd50, %r35, 4;
	add.s64 	%rd51, %rd49, %rd50;
	st.global.f32 	[%rd51], %f67;
$L__BB1_14:
	ret;

}
	// .globl	_Z14matrixHadamardPfS_S_ii
.visible .entry _Z14matrixHadamardPfS_S_ii(
	.param .u64 .ptr .align 1 _Z14matrixHadamardPfS_S_ii_param_0,
	.param .u64 .ptr .align 1 _Z14matrixHadamardPfS_S_ii_param_1,
	.param .u64 .ptr .align 1 _Z14matrixHadamardPfS_S_ii_param_2,
	.param .u32 _Z14matrixHadamardPfS_S_ii_param_3,
	.param .u32 _Z14matrixHadamardPfS_S_ii_param_4
)
{
	.reg .pred 	%p<2>;
	.reg .b32 	%r<8>;
	.reg .b32 	%f<4>;
	.reg .b64 	%rd<11>;

	ld.param.u64 	%rd1, [_Z14matrixHadamardPfS_S_ii_param_0];
	ld.param.u64 	%rd2, [_Z14matrixHadamardPfS_S_ii_param_1];
	ld.param.u64 	%rd3, [_Z14matrixHadamardPfS_S_ii_param_2];
	ld.param.u32 	%r2, [_Z14matrixHadamardPfS_S_ii_param_3];
	ld.param.u32 	%r3, [_Z14matrixHadamardPfS_S_ii_param_4];
	mov.u32 	%r4, %ctaid.x;
	mov.u32 	%r5, %ntid.x;
	mov.u32 	%r6, %tid.x;
	mad.lo.s32 	%r1, %r4, %r5, %r6;
	mul.lo.s32 	%r7, %r3, %r2;
	setp.ge.s32 	%p1, %r1, %r7;
	@%p1 bra 	$L__BB2_2;
	cvta.to.global.u64 	%rd4, %rd1;
	cvta.to.global.u64 	%rd5, %rd2;
	cvta.to.global.u64 	%rd6, %rd3;
	mul.wide.s32 	%rd7, %r1, 4;
	add.s64 	%rd8, %rd4, %rd7;
	ld.global.f32 	%f1, [%rd8];
	add.s64 	%rd9, %rd5, %rd7;
	ld.global.f32 	%f2, [%rd9];
	mul.f32 	%f3, %f1, %f2;
	add.s64 	%rd10, %rd6, %rd7;
	st.global.f32 	[%rd10], %f3;
$L__BB2_2:
	ret;

}
	// .globl	_Z15matrixScalarMulPffS_ii
.visible .entry _Z15matrixScalarMulPffS_ii(
	.param .u64 .ptr .align 1 _Z15matrixScalarMulPffS_ii_param_0,
	.param .f32 _Z15matrixScalarMulPffS_ii_param_1,
	.param .u64 .ptr .align 1 _Z15matrixScalarMulPffS_ii_param_2,
	.param .u32 _Z15matrixScalarMulPffS_ii_param_3,
	.param .u32 _Z15matrixScalarMulPffS_ii_param_4
)
{
	.reg .pred 	%p<2>;
	.reg .b32 	%r<8>;
	.reg .b32 	%f<4>;
	.reg .b64 	%rd<8>;

	ld.param.u64 	%rd1, [_Z15matrixScalarMulPffS_ii_param_0];
	ld.param.f32 	%f1, [_Z15matrixScalarMulPffS_ii_param_1];
	ld.param.u64 	%rd2, [_Z15matrixScalarMulPffS_ii_param_2];
	ld.param.u32 	%r2, [_Z15matrixScalarMulPffS_ii_param_3];
	ld.param.u32 	%r3, [_Z15matrixScalarMulPffS_ii_param_4];
	mov.u32 	%r4, %ctaid.x;
	mov.u32 	%r5, %ntid.x;
	mov.u32 	%r6, %tid.x;
	mad.lo.s32 	%r1, %r4, %r5, %r6;
	mul.lo.s32 	%r7, %r3, %r2;
	setp.ge.s32 	%p1, %r1, %r7;
	@%p1 bra 	$L__BB3_2;
	cvta.to.global.u64 	%rd3, %rd1;
	cvta.to.global.u64 	%rd4, %rd2;
	mul.wide.s32 	%rd5, %r1, 4;
	add.s64 	%rd6, %rd3, %rd5;
	ld.global.f32 	%f2, [%rd6];
	mul.f32 	%f3, %f1, %f2;
	add.s64 	%rd7, %rd4, %rd5;
	st.global.f32 	[%rd7], %f3;
$L__BB3_2:
	ret;

}


// ===== COMPILED SASS (sm_100) =====

	.target	sm_100

	.elftype	@"ET_EXEC"


//--------------------- .note.nv.tkinfo           --------------------------
	.section	.note.nv.tkinfo,"",@"SHT_NOTE"
	.sectionflags	@"SHF_NOTE_NV_TKINFO"
	.tkinfo
        /*0018*/ 	.word	0x00000002
        /*0030*/ 	.string	""
        /*0030*/ 	.string	"ptxas"
        /*0030*/ 	.string	"Cuda compilation tools, release 13.0, V13.0.88"
        /*0030*/ 	.string	"Build cuda_13.0.r13.0/compiler.36424714_0"
        /*0030*/ 	.string	"-arch sm_100 -m 64 "



//--------------------- .note.nv.cuinfo           --------------------------
	.section	.note.nv.cuinfo,"",@"SHT_NOTE"
	.sectionflags	@"SHF_NOTE_NV_CUINFO"
        /*0018*/ 	.short	0x0002
        /*001a*/ 	.short	0x0064
        /*001c*/ 	.short	0x0082
	.zero		2


//--------------------- .nv.info                  --------------------------
	.section	.nv.info,"",@"SHT_CUDA_INFO"
	.align	4


	//----- nvinfo : EIATTR_REGCOUNT
	.align		4
        /*0000*/ 	.byte	0x04, 0x2f
        /*0002*/ 	.short	(.L_1 - .L_0)
	.align		4
.L_0:
        /*0004*/ 	.word	index@(_Z9matrixAddPfS_S_ii)
        /*0008*/ 	.word	0x0000000c


	//----- nvinfo : EIATTR_FRAME_SIZE
	.align		4
.L_1:
        /*000c*/ 	.byte	0x04, 0x11
        /*000e*/ 	.short	(.L_3 - .L_2)
	.align		4
.L_2:
        /*0010*/ 	.word	index@(_Z9matrixAddPfS_S_ii)
        /*0014*/ 	.word	0x00000000


	//----- nvinfo : EIATTR_REGCOUNT
	.align		4
.L_3:
        /*0018*/ 	.byte	0x04, 0x2f
        /*001a*/ 	.short	(.L_5 - .L_4)
	.align		4
.L_4:
        /*001c*/ 	.word	index@(_Z9matrixMulPfS_S_iii)
        /*0020*/ 	.word	0x00000020


	//----- nvinfo : EIATTR_FRAME_SIZE
	.align		4
.L_5:
        /*0024*/ 	.byte	0x04, 0x11
        /*0026*/ 	.short	(.L_7 - .L_6)
	.align		4
.L_6:
        /*0028*/ 	.word	index@(_Z9matrixMulPfS_S_iii)
        /*002c*/ 	.word	0x00000000


	//----- nvinfo : EIATTR_REGCOUNT
	.align		4
.L_7:
        /*0030*/ 	.byte	0x04, 0x2f
        /*0032*/ 	.short	(.L_9 - .L_8)
	.align		4
.L_8:
        /*0034*/ 	.word	index@(_Z14matrixHadamardPfS_S_ii)
        /*0038*/ 	.word	0x0000000c


	//----- nvinfo : EIATTR_FRAME_SIZE
	.align		4
.L_9:
        /*003c*/ 	.byte	0x04, 0x11
        /*003e*/ 	.short	(.L_11 - .L_10)
	.align		4
.L_10:
        /*0040*/ 	.word	index@(_Z14matrixHadamardPfS_S_ii)
        /*0044*/ 	.word	0x00000000


	//----- nvinfo : EIATTR_REGCOUNT
	.align		4
.L_11:
        /*0048*/ 	.byte	0x04, 0x2f
        /*004a*/ 	.short	(.L_13 - .L_12)
	.align		4
.L_12:
        /*004c*/ 	.word	index@(_Z15matrixScalarMulPffS_ii)
        /*0050*/ 	.word	0x0000000a


	//----- nvinfo : EIATTR_FRAME_SIZE
	.align		4
.L_13:
        /*0054*/ 	.byte	0x04, 0x11
        /*0056*/ 	.short	(.L_15 - .L_14)
	.align		4
.L_14:
        /*0058*/ 	.word	index@(_Z15matrixScalarMulPffS_ii)
        /*005c*/ 	.word	0x00000000


	//----- nvinfo : EIATTR_MIN_STACK_SIZE
	.align		4
.L_15:
        /*0060*/ 	.byte	0x04, 0x12
        /*0062*/ 	.short	(.L_17 - .L_16)
	.align		4
.L_16:
        /*0064*/ 	.word	index@(_Z15matrixScalarMulPffS_ii)
        /*0068*/ 	.word	0x00000000


	//----- nvinfo : EIATTR_MIN_STACK_SIZE
	.align		4
.L_17:
        /*006c*/ 	.byte	0x04, 0x12
        /*006e*/ 	.short	(.L_19 - .L_18)
	.align		4
.L_18:
        /*0070*/ 	.word	index@(_Z14matrixHadamardPfS_S_ii)
        /*0074*/ 	.word	0x00000000


	//----- nvinfo : EIATTR_MIN_STACK_SIZE
	.align		4
.L_19:
        /*0078*/ 	.byte	0x04, 0x12
        /*007a*/ 	.short	(.L_21 - .L_20)
	.align		4
.L_20:
        /*007c*/ 	.word	index@(_Z9matrixMulPfS_S_iii)
        /*0080*/ 	.word	0x00000000


	//----- nvinfo : EIATTR_MIN_STACK_SIZE
	.align		4
.L_21:
        /*0084*/ 	.byte	0x04, 0x12
        /*0086*/ 	.short	(.L_23 - .L_22)
	.align		4
.L_22:
        /*0088*/ 	.word	index@(_Z9matrixAddPfS_S_ii)
        /*008c*/ 	.word	0x00000000
.L_23:


//--------------------- .nv.compat                --------------------------
	.section	.nv.compat,"",@"SHT_CUDA_COMPAT_INFO"
	.align	4
        /*0000*/ 	.byte	0x02, 0x09, 0x00, 0x00, 0x02, 0x02, 0x01, 0x00, 0x02, 0x05, 0x05, 0x00, 0x03, 0x07, 0x01, 0x01
        /*0010*/ 	.byte	0x02, 0x03, 0x00, 0x00, 0x02, 0x06, 0x01, 0x00, 0x04, 0x0b, 0x08, 0x00, 0x09, 0x00, 0x00, 0x00
        /*0020*/ 	.byte	0x00, 0x00, 0x00, 0x00


//--------------------- .nv.info._Z15matrixScalarMulPffS_ii --------------------------
	.section	.nv.info._Z15matrixScalarMulPffS_ii,"",@"SHT_CUDA_INFO"
	.sectionflags	@""
	.align	4


	//----- nvinfo : EIATTR_CUDA_API_VERSION
	.align		4
        /*0000*/ 	.byte	0x04, 0x37
        /*0002*/ 	.short	(.L_25 - .L_24)
.L_24:
        /*0004*/ 	.word	0x00000082


	//----- nvinfo : EIATTR_KPARAM_INFO
	.align		4
.L_25:
        /*0008*/ 	.byte	0x04, 0x17
        /*000a*/ 	.short	(.L_27 - .L_26)
.L_26:
        /*000c*/ 	.word	0x00000000
        /*0010*/ 	.short	0x0004
        /*0012*/ 	.short	0x001c
        /*0014*/ 	.byte	0x00, 0xf0, 0x11, 0x00


	//----- nvinfo : EIATTR_KPARAM_INFO
	.align		4
.L_27:
        /*0018*/ 	.byte	0x04, 0x17
        /*001a*/ 	.short	(.L_29 - .L_28)
.L_28:
        /*001c*/ 	.word	0x00000000
        /*0020*/ 	.short	0x0003
        /*0022*/ 	.short	0x0018
        /*0024*/ 	.byte	0x00, 0xf0, 0x11, 0x00


	//----- nvinfo : EIATTR_KPARAM_INFO
	.align		4
.L_29:
        /*0028*/ 	.byte	0x04, 0x17
        /*002a*/ 	.short	(.L_31 - .L_30)
.L_30:
        /*002c*/ 	.word	0x00000000
        /*0030*/ 	.short	0x0002
        /*0032*/ 	.short	0x0010
        /*0034*/ 	.byte	0x00, 0xf5, 0x21, 0x00


	//----- nvinfo : EIATTR_KPARAM_INFO
	.align		4
.L_31:
        /*0038*/ 	.byte	0x04, 0x17
        /*003a*/ 	.short	(.L_33 - .L_32)
.L_32:
        /*003c*/ 	.word	0x00000000
        /*0040*/ 	.short	0x0001
        /*0042*/ 	.short	0x0008
        /*0044*/ 	.byte	0x00, 0xf0, 0x11, 0x00


	//----- nvinfo : EIATTR_KPARAM_INFO
	.align		4
.L_33:
        /*0048*/ 	.byte	0x04, 0x17
        /*004a*/ 	.short	(.L_35 - .L_34)
.L_34:
        /*004c*/ 	.word	0x00000000
        /*0050*/ 	.short	0x0000
        /*0052*/ 	.short	0x0000
        /*0054*/ 	.byte	0x00, 0xf5, 0x21, 0x00


	//----- nvinfo : EIATTR_SPARSE_MMA_MASK
	.align		4
.L_35:
        /*0058*/ 	.byte	0x03, 0x50
        /*005a*/ 	.short	0x0000


	//----- nvinfo : EIATTR_MAXREG_COUNT
	.align		4
        /*005c*/ 	.byte	0x03, 0x1b
        /*005e*/ 	.short	0x00ff


	//----- nvinfo : EIATTR_MERCURY_ISA_VERSION
	.align		4
        /*0060*/ 	.byte	0x03, 0x5f
        /*0062*/ 	.short	0x0101


	//----- nvinfo : EIATTR_VRC_CTA_INIT_COUNT
	.align		4
        /*0064*/ 	.byte	0x02, 0x4a
	.zero		1
	.zero		1


	//----- nvinfo : EIATTR_EXIT_INSTR_OFFSETS
	.align		4
        /*0068*/ 	.byte	0x04, 0x1c
        /*006a*/ 	.short	(.L_37 - .L_36)


	//   ....[0]....
.L_36:
        /*006c*/ 	.word	0x00000080


	//   ....[1]....
        /*0070*/ 	.word	0x00000120


	//----- nvinfo : EIATTR_CBANK_PARAM_SIZE
	.align		4
.L_37:
        /*0074*/ 	.byte	0x03, 0x19
        /*0076*/ 	.short	0x0020


	//----- nvinfo : EIATTR_PARAM_CBANK
	.align		4
        /*0078*/ 	.byte	0x04, 0x0a
        /*007a*/ 	.short	(.L_39 - .L_38)
	.align		4
.L_38:
        /*007c*/ 	.word	index@(.nv.constant0._Z15matrixScalarMulPffS_ii)
        /*0080*/ 	.short	0x0380
        /*0082*/ 	.short	0x0020


	//----- nvinfo : EIATTR_SW_WAR
	.align		4
.L_39:
        /*0084*/ 	.byte	0x04, 0x36
        /*0086*/ 	.short	(.L_41 - .L_40)
.L_40:
        /*0088*/ 	.word	0x00000008
.L_41:


//--------------------- .nv.info._Z14matrixHadamardPfS_S_ii --------------------------
	.section	.nv.info._Z14matrixHadamardPfS_S_ii,"",@"SHT_CUDA_INFO"
	.sectionflags	@""
	.align	4


	//----- nvinfo : EIATTR_CUDA_API_VERSION
	.align		4
        /*0000*/ 	.byte	0x04, 0x37
        /*0002*/ 	.short	(.L_43 - .L_42)
.L_42:
        /*0004*/ 	.word	0x00000082


	//----- nvinfo : EIATTR_KPARAM_INFO
	.align		4
.L_43:
        /*0008*/ 	.byte	0x04, 0x17
        /*000a*/ 	.short	(.L_45 - .L_44)
.L_44:
        /*000c*/ 	.word	0x00000000
        /*0010*/ 	.short	0x0004
        /*0012*/ 	.short	0x001c
        /*0014*/ 	.byte	0x00, 0xf0, 0x11, 0x00


	//----- nvinfo : EIATTR_KPARAM_INFO
	.align		4
.L_45:
        /*0018*/ 	.byte	0x04, 0x17
        /*001a*/ 	.short	(.L_47 - .L_46)
.L_46:
        /*001c*/ 	.word	0x00000000
        /*0020*/ 	.short	0x0003
        /*0022*/ 	.short	0x0018
        /*0024*/ 	.byte	0x00, 0xf0, 0x11, 0x00


	//----- nvinfo : EIATTR_KPARAM_INFO
	.align		4
.L_47:
        /*0028*/ 	.byte	0x04, 0x17
        /*002a*/ 	.short	(.L_49 - .L_48)
.L_48:
        /*002c*/ 	.word	0x00000000
        /*0030*/ 	.short	0x0002
        /*0032*/ 	.short	0x0010
        /*0034*/ 	.byte	0x00, 0xf5, 0x21, 0x00


	//----- nvinfo : EIATTR_KPARAM_INFO
	.align		4
.L_49:
        /*0038*/ 	.byte	0x04, 0x17
        /*003a*/ 	.short	(.L_51 - .L_50)
.L_50:
        /*003c*/ 	.word	0x00000000
        /*0040*/ 	.short	0x0001
        /*0042*/ 	.short	0x0008
        /*0044*/ 	.byte	0x00, 0xf5, 0x21, 0x00


	//----- nvinfo : EIATTR_KPARAM_INFO
	.align		4
.L_51:
        /*0048*/ 	.byte	0x04, 0x17
        /*004a*/ 	.short	(.L_53 - .L_52)
.L_52:
        /*004c*/ 	.word	0x00000000
        /*0050*/ 	.short	0x0000
        /*0052*/ 	.short	0x0000
        /*0054*/ 	.byte	0x00, 0xf5, 0x21, 0x00


	//----- nvinfo : EIATTR_SPARSE_MMA_MASK
	.align		4
.L_53:
        /*0058*/ 	.byte	0x03, 0x50
        /*005a*/ 	.short	0x0000


	//----- nvinfo : EIATTR_MAXREG_COUNT
	.align		4
        /*005c*/ 	.byte	0x03, 0x1b
        /*005e*/ 	.short	0x00ff


	//----- nvinfo : EIATTR_MERCURY_ISA_VERSION
	.align		4
        /*0060*/ 	.byte	0x03, 0x5f
        /*0062*/ 	.short	0x0101


	//----- nvinfo : EIATTR_VRC_CTA_INIT_COUNT
	.align		4
        /*0064*/ 	.byte	0x02, 0x4a
	.zero		1
	.zero		1


	//----- nvinfo : EIATTR_EXIT_INSTR_OFFSETS
	.align		4
        /*0068*/ 	.byte	0x04, 0x1c
        /*006a*/ 	.short	(.L_55 - .L_54)


	//   ....[0]....
.L_54:
        /*006c*/ 	.word	0x00000080


	//   ....[1]....
        /*0070*/ 	.word	0x00000140


	//----- nvinfo : EIATTR_CBANK_PARAM_SIZE
	.align		4
.L_55:
        /*0074*/ 	.byte	0x03, 0x19
        /*0076*/ 	.short	0x0020


	//----- nvinfo : EIATTR_PARAM_CBANK
	.align		4
        /*0078*/ 	.byte	0x04, 0x0a
        /*007a*/ 	.short	(.L_57 - .L_56)
	.align		4
.L_56:
        /*007c*/ 	.word	index@(.nv.constant0._Z14matrixHadamardPfS_S_ii)
        /*0080*/ 	.short	0x0380
        /*0082*/ 	.short	0x0020


	//----- nvinfo : EIATTR_SW_WAR
	.align		4
.L_57:
        /*0084*/ 	.byte	0x04, 0x36
        /*0086*/ 	.short	(.L_59 - .L_58)
.L_58:
        /*0088*/ 	.word	0x00000008
.L_59:


//--------------------- .nv.info._Z9matrixMulPfS_S_iii --------------------------
	.section	.nv.info._Z9matrixMulPfS_S_iii,"",@"SHT_CUDA_INFO"
	.sectionflags	@""
	.align	4


	//----- nvinfo : EIATTR_CUDA_API_VERSION
	.align		4
        /*0000*/ 	.byte	0x04, 0x37
        /*0002*/ 	.short	(.L_61 - .L_60)
.L_60:
        /*0004*/ 	.word	0x00000082


	//----- nvinfo : EIATTR_KPARAM_INFO
	.align		4
.L_61:
        /*0008*/ 	.byte	0x04, 0x17
        /*000a*/ 	.short	(.L_63 - .L_62)
.L_62:
        /*000c*/ 	.word	0x00000000
        /*0010*/ 	.short	0x0005
        /*0012*/ 	.short	0x0020
        /*0014*/ 	.byte	0x00, 0xf0, 0x11, 0x00


	//----- nvinfo : EIATTR_KPARAM_INFO
	.align		4
.L_63:
        /*0018*/ 	.byte	0x04, 0x17
        /*001a*/ 	.short	(.L_65 - .L_64)
.L_64:
        /*001c*/ 	.word	0x00000000
        /*0020*/ 	.short	0x0004
        /*0022*/ 	.short	0x001c
        /*0024*/ 	.byte	0x00, 0xf0, 0x11, 0x00


	//----- nvinfo : EIATTR_KPARAM_INFO
	.align		4
.L_65:
        /*0028*/ 	.byte	0x04, 0x17
        /*002a*/ 	.short	(.L_67 - .L_66)
.L_66:
        /*002c*/ 	.word	0x00000000
        /*0030*/ 	.short	0x0003
        /*0032*/ 	.short	0x0018
        /*0034*/ 	.byte	0x00, 0xf0, 0x11, 0x00


	//----- nvinfo : EIATTR_KPARAM_INFO
	.align		4
.L_67:
        /*0038*/ 	.byte	0x04, 0x17
        /*003a*/ 	.short	(.L_69 - .L_68)
.L_68:
        /*003c*/ 	.word	0x00000000
        /*0040*/ 	.short	0x0002
        /*0042*/ 	.short	0x0010
        /*0044*/ 	.byte	0x00, 0xf5, 0x21, 0x00


	//----- nvinfo : EIATTR_KPARAM_INFO
	.align		4
.L_69:
        /*0048*/ 	.byte	0x04, 0x17
        /*004a*/ 	.short	(.L_71 - .L_70)
.L_70:
        /*004c*/ 	.word	0x00000000
        /*0050*/ 	.short	0x0001
        /*0052*/ 	.short	0x0008
        /*0054*/ 	.byte	0x00, 0xf5, 0x21, 0x00


	//----- nvinfo : EIATTR_KPARAM_INFO
	.align		4
.L_71:
        /*0058*/ 	.byte	0x04, 0x17
        /*005a*/ 	.short	(.L_73 - .L_72)
.L_72:
        /*005c*/ 	.word	0x00000000
        /*0060*/ 	.short	0x0000
        /*0062*/ 	.short	0x0000
        /*0064*/ 	.byte	0x00, 0xf5, 0x21, 0x00


	//----- nvinfo : EIATTR_SPARSE_MMA_MASK
	.align		4
.L_73:
        /*0068*/ 	.byte	0x03, 0x50
        /*006a*/ 	.short	0x0000


	//----- nvinfo : EIATTR_MAXREG_COUNT
	.align		4
        /*006c*/ 	.byte	0x03, 0x1b
        /*006e*/ 	.short	0x00ff


	//----- nvinfo : EIATTR_MERCURY_ISA_VERSION
	.align		4
        /*0070*/ 	.byte	0x03, 0x5f
        /*0072*/ 	.short	0x0101


	//----- nvinfo : EIATTR_VRC_CTA_INIT_COUNT
	.align		4
        /*0074*/ 	.byte	0x02, 0x4a
	.zero		1
	.zero		1


	//----- nvinfo : EIATTR_EXIT_INSTR_OFFSETS
	.align		4
        /*0078*/ 	.byte	0x04, 0x1c
        /*007a*/ 	.short	(.L_75 - .L_74)


	//   ....[0]....
.L_74:
        /*007c*/ 	.word	0x000000d0


	//   ....[1]....
        /*0080*/ 	.word	0x000008f0


	//----- nvinfo : EIATTR_CBANK_PARAM_SIZE
	.align		4
.L_75:
        /*0084*/ 	.byte	0x03, 0x19
        /*0086*/ 	.short	0x0024


	//----- nvinfo : EIATTR_PARAM_CBANK
	.align		4
        /*0088*/ 	.byte	0x04, 0x0a
        /*008a*/ 	.short	(.L_77 - .L_76)
	.align		4
.L_76:
        /*008c*/ 	.word	index@(.nv.constant0._Z9matrixMulPfS_S_iii)
        /*0090*/ 	.short	0x0380
        /*0092*/ 	.short	0x0024


	//----- nvinfo : EIATTR_SW_WAR
	.align		4
.L_77:
        /*0094*/ 	.byte	0x04, 0x36
        /*0096*/ 	.short	(.L_79 - .L_78)
.L_78:
        /*0098*/ 	.word	0x00000008
.L_79:


//--------------------- .nv.info._Z9matrixAddPfS_S_ii --------------------------
	.section	.nv.info._Z9matrixAddPfS_S_ii,"",@"SHT_CUDA_INFO"
	.sectionflags	@""
	.align	4


	//----- nvinfo : EIATTR_CUDA_API_VERSION
	.align		4
        /*0000*/ 	.byte	0x04, 0x37
        /*0002*/ 	.short	(.L_81 - .L_80)
.L_80:
        /*0004*/ 	.word	0x00000082


	//----- nvinfo : EIATTR_KPARAM_INFO
	.align		4
.L_81:
        /*0008*/ 	.byte	0x04, 0x17
        /*000a*/ 	.short	(.L_83 - .L_82)
.L_82:
        /*000c*/ 	.word	0x00000000
        /*0010*/ 	.short	0x0004
        /*0012*/ 	.short	0x001c
        /*0014*/ 	.byte	0x00, 0xf0, 0x11, 0x00


	//----- nvinfo : EIATTR_KPARAM_INFO
	.align		4
.L_83:
        /*0018*/ 	.byte	0x04, 0x17
        /*001a*/ 	.short	(.L_85 - .L_84)
.L_84:
        /*001c*/ 	.word	0x00000000
        /*0020*/ 	.short	0x0003
        /*0022*/ 	.short	0x0018
        /*0024*/ 	.byte	0x00, 0xf0, 0x11, 0x00


	//----- nvinfo : EIATTR_KPARAM_INFO
	.align		4
.L_85:
        /*0028*/ 	.byte	0x04, 0x17
        /*002a*/ 	.short	(.L_87 - .L_86)
.L_86:
        /*002c*/ 	.word	0x00000000
        /*0030*/ 	.short	0x0002
        /*0032*/ 	.short	0x0010
        /*0034*/ 	.byte	0x00, 0xf5, 0x21, 0x00


	//----- nvinfo : EIATTR_KPARAM_INFO
	.align		4
.L_87:
        /*0038*/ 	.byte	0x04, 0x17
        /*003a*/ 	.short	(.L_89 - .L_88)
.L_88:
        /*003c*/ 	.word	0x00000000
        /*0040*/ 	.short	0x0001
        /*0042*/ 	.short	0x0008
        /*0044*/ 	.byte	0x00, 0xf5, 0x21, 0x00


	//----- nvinfo : EIATTR_KPARAM_INFO
	.align		4
.L_89:
        /*0048*/ 	.byte	0x04, 0x17
        /*004a*/ 	.short	(.L_91 - .L_90)
.L_90:
        /*004c*/ 	.word	0x00000000
        /*0050*/ 	.short	0x0000
        /*0052*/ 	.short	0x0000
        /*0054*/ 	.byte	0x00, 0xf5, 0x21, 0x00


	//----- nvinfo : EIATTR_SPARSE_MMA_MASK
	.align		4
.L_91:
        /*0058*/ 	.byte	0x03, 0x50
        /*005a*/ 	.short	0x0000


	//----- nvinfo : EIATTR_MAXREG_COUNT
	.align		4
        /*005c*/ 	.byte	0x03, 0x1b
        /*005e*/ 	.short	0x00ff


	//----- nvinfo : EIATTR_MERCURY_ISA_VERSION
	.align		4
        /*0060*/ 	.byte	0x03, 0x5f
        /*0062*/ 	.short	0x0101


	//----- nvinfo : EIATTR_VRC_CTA_INIT_COUNT
	.align		4
        /*0064*/ 	.byte	0x02, 0x4a
	.zero		1
	.zero		1


	//----- nvinfo : EIATTR_EXIT_INSTR_OFFSETS
	.align		4
        /*0068*/ 	.byte	0x04, 0x1c
        /*006a*/ 	.short	(.L_93 - .L_92)


	//   ....[0]....
.L_92:
        /*006c*/ 	.word	0x00000080


	//   ....[1]....
        /*0070*/ 	.word	0x00000140


	//----- nvinfo : EIATTR_CBANK_PARAM_SIZE
	.align		4
.L_93:
        /*0074*/ 	.byte	0x03, 0x19
        /*0076*/ 	.short	0x0020


	//----- nvinfo : EIATTR_PARAM_CBANK
	.align		4
        /*0078*/ 	.byte	0x04, 0x0a
        /*007a*/ 	.short	(.L_95 - .L_94)
	.align		4
.L_94:
        /*007c*/ 	.word	index@(.nv.constant0._Z9matrixAddPfS_S_ii)
        /*0080*/ 	.short	0x0380
        /*0082*/ 	.short	0x0020


	//----- nvinfo : EIATTR_SW_WAR
	.align		4
.L_95:
        /*0084*/ 	.byte	0x04, 0x36
        /*0086*/ 	.short	(.L_97 - .L_96)
.L_96:
        /*0088*/ 	.word	0x00000008
.L_97:


//--------------------- .nv.callgraph             --------------------------
	.section	.nv.callgraph,"",@"SHT_CUDA_CALLGRAPH"
	.align	4
	.sectionentsize	8
	.align		4
        /*0000*/ 	.word	0x00000000
	.align		4
        /*0004*/ 	.word	0xffffffff
	.align		4
        /*0008*/ 	.word	0x00000000
	.align		4
        /*000c*/ 	.word	0xfffffffe
	.align		4
        /*0010*/ 	.word	0x00000000
	.align		4
        /*0014*/ 	.word	0xfffffffd
	.align		4
        /*0018*/ 	.word	0x00000000
	.align		4
        /*001c*/ 	.word	0xfffffffc


//--------------------- .text._Z15matrixScalarMulPffS_ii --------------------------
	.section	.text._Z15matrixScalarMulPffS_ii,"ax",@progbits
	.align	128
        .global         _Z15matrixScalarMulPffS_ii
        .type           _Z15matrixScalarMulPffS_ii,@function
        .size           _Z15matrixScalarMulPffS_ii,(.L_x_8 - _Z15matrixScalarMulPffS_ii)
        .other          _Z15matrixScalarMulPffS_ii,@"STO_CUDA_ENTRY STV_DEFAULT"
_Z15matrixScalarMulPffS_ii:
.text._Z15matrixScalarMulPffS_ii:
[----:B------:R-:W-:Y:S01]  /*0000*/  LDC R1, c[0x0][0x37c] ;  /* 0x0000df00ff017b82 */ /* 0x000fe20000000800 */
[----:B------:R-:W0:Y:S07]  /*0010*/  S2R R0, SR_TID.X ;  /* 0x0000000000007919 */ /* 0x000e2e0000002100 */
[----:B------:R-:W0:Y:S01]  /*0020*/  S2UR UR6, SR_CTAID.X ;  /* 0x00000000000679c3 */ /* 0x000e220000002500 */
[----:B------:R-:W1:Y:S07]  /*0030*/  LDCU.64 UR4, c[0x0][0x398] ;  /* 0x00007300ff0477ac */ /* 0x000e6e0008000a00 */
[----:B------:R-:W0:Y:S01]  /*0040*/  LDC R7, c[0x0][0x360] ;  /* 0x0000d800ff077b82 */ /* 0x000e220000000800 */
[----:B-1----:R-:W-:Y:S01]  /*0050*/  UIMAD UR4, UR5, UR4, URZ ;  /* 0x00000004050472a4 */ /* 0x002fe2000f8e02ff */
[----:B0-----:R-:W-:-:S05]  /*0060*/  IMAD R7, R7, UR6, R0 ;  /* 0x0000000607077c24 */ /* 0x001fca000f8e0200 */
[----:B------:R-:W-:-:S13]  /*0070*/  ISETP.GE.AND P0, PT, R7, UR4, PT ;  /* 0x0000000407007c0c */ /* 0x000fda000bf06270 */
[----:B------:R-:W-:Y:S05]  /*0080*/  @P0 EXIT ;  /* 0x000000000000094d */ /* 0x000fea0003800000 */
[----:B------:R-:W0:Y:S01]  /*0090*/  LDC.64 R2, c[0x0][0x380] ;  /* 0x0000e000ff027b82 */ /* 0x000e220000000a00 */
[----:B------:R-:W1:Y:S01]  /*00a0*/  LDCU.64 UR4, c[0x0][0x358] ;  /* 0x00006b00ff0477ac */ /* 0x000e620008000a00 */
[----:B------:R-:W2:Y:S06]  /*00b0*/  LDCU UR6, c[0x0][0x388] ;  /* 0x00007100ff0677ac */ /* 0x000eac0008000800 */
[----:B------:R-:W3:Y:S01]  /*00c0*/  LDC.64 R4, c[0x0][0x390] ;  /* 0x0000e400ff047b82 */ /* 0x000ee20000000a00 */
[----:B0-----:R-:W-:-:S06]  /*00d0*/  IMAD.WIDE R2, R7, 0x4, R2 ;  /* 0x0000000407027825 */ /* 0x001fcc00078e0202 */
[----:B-1----:R-:W2:Y:S01]  /*00e0*/  LDG.E R2, desc[UR4][R2.64] ;  /* 0x0000000402027981 */ /* 0x002ea2000c1e1900 */
[----:B---3--:R-:W-:-:S04]  /*00f0*/  IMAD.WIDE R4, R7, 0x4, R4 ;  /* 0x0000000407047825 */ /* 0x008fc800078e0204 */
[----:B--2---:R-:W-:-:S05]  /*0100*/  FMUL R7, R2, UR6 ;  /* 0x0000000602077c20 */ /* 0x004fca0008400000 */
[----:B------:R-:W-:Y:S01]  /*0110*/  STG.E desc[UR4][R4.64], R7 ;  /* 0x0000000704007986 */ /* 0x000fe2000c101904 */
[----:B------:R-:W-:Y:S05]  /*0120*/  EXIT ;  /* 0x000000000000794d */ /* 0x000fea0003800000 */
.L_x_0:
[----:B------:R-:W-:-:S00]  /*0130*/  BRA `(.L_x_0) ;  /* 0xfffffffc00fc7947 */ /* 0x000fc0000383ffff */
[----:B------:R-:W-:-:S00]  /*0140*/  NOP ;  /* 0x0000000000007918 */ /* 0x000fc00000000000 */
        /* <DEDUP_REMOVED lines=11> */
.L_x_8:


//--------------------- .text._Z14matrixHadamardPfS_S_ii --------------------------
	.section	.text._Z14matrixHadamardPfS_S_ii,"ax",@progbits
	.align	128
        .global         _Z14matrixHadamardPfS_S_ii
        .type           _Z14matrixHadamardPfS_S_ii,@function
        .size           _Z14matrixHadamardPfS_S_ii,(.L_x_9 - _Z14matrixHadamardPfS_S_ii)
        .other          _Z14matrixHadamardPfS_S_ii,@"STO_CUDA_ENTRY STV_DEFAULT"
_Z14matrixHadamardPfS_S_ii:
.text._Z14matrixHadamardPfS_S_ii:
        /* <DEDUP_REMOVED lines=10> */
[----:B------:R-:W1:Y:S07]  /*00a0*/  LDCU.64 UR4, c[0x0][0x358] ;  /* 0x00006b00ff0477ac */ /* 0x000e6e0008000a00 */
[----:B------:R-:W2:Y:S08]  /*00b0*/  LDC.64 R4, c[0x0][0x388] ;  /* 0x0000e200ff047b82 */ /* 0x000eb00000000a00 */
[----:B------:R-:W3:Y:S01]  /*00c0*/  LDC.64 R6, c[0x0][0x390] ;  /* 0x0000e400ff067b82 */ /* 0x000ee20000000a00 */
[----:B0-----:R-:W-:-:S06]  /*00d0*/  IMAD.WIDE R2, R9, 0x4, R2 ;  /* 0x0000000409027825 */ /* 0x001fcc00078e0202 */
[----:B-1----:R-:W4:Y:S01]  /*00e0*/  LDG.E R2, desc[UR4][R2.64] ;  /* 0x0000000402027981 */ /* 0x002f22000c1e1900 */
[----:B--2---:R-:W-:-:S06]  /*00f0*/  IMAD.WIDE R4, R9, 0x4, R4 ;  /* 0x0000000409047825 */ /* 0x004fcc00078e0204 */
[----:B------:R-:W4:Y:S01]  /*0100*/  LDG.E R5, desc[UR4][R4.64] ;  /* 0x0000000404057981 */ /* 0x000f22000c1e1900 */
[----:B---3--:R-:W-:-:S04]  /*0110*/  IMAD.WIDE R6, R9, 0x4, R6 ;  /* 0x0000000409067825 */ /* 0x008fc800078e0206 */
[----:B----4-:R-:W-:-:S05]  /*0120*/  FMUL R9, R2, R5 ;  /* 0x0000000502097220 */ /* 0x010fca0000400000 */
[----:B------:R-:W-:Y:S01]  /*0130*/  STG.E desc[UR4][R6.64], R9 ;  /* 0x0000000906007986 */ /* 0x000fe2000c101904 */
[----:B------:R-:W-:Y:S05]  /*0140*/  EXIT ;  /* 0x000000000000794d */ /* 0x000fea0003800000 */
.L_x_1:
        /* <DEDUP_REMOVED lines=11> */
.L_x_9:


//--------------------- .text._Z9matrixMulPfS_S_iii --------------------------
	.section	.text._Z9matrixMulPfS_S_iii,"ax",@progbits
	.align	128
        .global         _Z9matrixMulPfS_S_iii
        .type           _Z9matrixMulPfS_S_iii,@function
        .size           _Z9matrixMulPfS_S_iii,(.L_x_10 - _Z9matrixMulPfS_S_iii)
        .other          _Z9matrixMulPfS_S_iii,@"STO_CUDA_ENTRY STV_DEFAULT"
_Z9matrixMulPfS_S_iii:
.text._Z9matrixMulPfS_S_iii:
[----:B------:R-:W-:Y:S01]  /*0000*/  LDC R1, c[0x0][0x37c] ;  /* 0x0000df00ff017b82 */ /* 0x000fe20000000800 */
[----:B------:R-:W0:Y:S07]  /*0010*/  S2R R5, SR_TID.X ;  /* 0x0000000000057919 */ /* 0x000e2e0000002100 */
[----:B------:R-:W1:Y:S01]  /*0020*/  LDC R16, c[0x0][0x364] ;  /* 0x0000d900ff107b82 */ /* 0x000e620000000800 */
[----:B------:R-:W2:Y:S01]  /*0030*/  LDCU UR6, c[0x0][0x398] ;  /* 0x00007300ff0677ac */ /* 0x000ea20008000800 */
[----:B------:R-:W1:Y:S06]  /*0040*/  S2R R3, SR_TID.Y ;  /* 0x0000000000037919 */ /* 0x000e6c0000002200 */
[----:B------:R-:W0:Y:S08]  /*0050*/  S2UR UR5, SR_CTAID.X ;  /* 0x00000000000579c3 */ /* 0x000e300000002500 */
[----:B------:R-:W0:Y:S08]  /*0060*/  LDC R0, c[0x0][0x360] ;  /* 0x0000d800ff007b82 */ /* 0x000e300000000800 */
[----:B------:R-:W1:Y:S08]  /*0070*/  S2UR UR4, SR_CTAID.Y ;  /* 0x00000000000479c3 */ /* 0x000e700000002600 */
[----:B------:R-:W3:Y:S01]  /*0080*/  LDC R17, c[0x0][0x3a0] ;  /* 0x0000e800ff117b82 */ /* 0x000ee20000000800 */
[----:B0-----:R-:W-:-:S02]  /*0090*/  IMAD R0, R0, UR5, R5 ;  /* 0x0000000500007c24 */ /* 0x001fc4000f8e0205 */
[----:B-1----:R-:W-:-:S03]  /*00a0*/  IMAD R16, R16, UR4, R3 ;  /* 0x0000000410107c24 */ /* 0x002fc6000f8e0203 */
[----:B---3--:R-:W-:-:S04]  /*00b0*/  ISETP.GE.AND P0, PT, R0, R17, PT ;  /* 0x000000110000720c */ /* 0x008fc80003f06270 */
[----:B--2---:R-:W-:-:S13]  /*00c0*/  ISETP.GE.OR P0, PT, R16, UR6, P0 ;  /* 0x0000000610007c0c */ /* 0x004fda0008706670 */
[----:B------:R-:W-:Y:S05]  /*00d0*/  @P0 EXIT ;  /* 0x000000000000094d */ /* 0x000fea0003800000 */
[----:B------:R-:W0:Y:S01]  /*00e0*/  LDC R19, c[0x0][0x39c] ;  /* 0x0000e700ff137b82 */ /* 0x000e220000000800 */
[----:B------:R-:W1:Y:S01]  /*00f0*/  LDCU.64 UR4, c[0x0][0x358] ;  /* 0x00006b00ff0477ac */ /* 0x000e620008000a00 */
[----:B------:R-:W-:Y:S01]  /*0100*/  HFMA2 R24, -RZ, RZ, 0, 0 ;  /* 0x00000000ff187431 */ /* 0x000fe200000001ff */
[----:B0-----:R-:W-:-:S13]  /*0110*/  ISETP.GE.AND P0, PT, R19, 0x1, PT ;  /* 0x000000011300780c */ /* 0x001fda0003f06270 */
[----:B-1----:R-:W-:Y:S05]  /*0120*/  @!P0 BRA `(.L_x_2) ;  /* 0x0000000400e08947 */ /* 0x002fea0003800000 */
[C---:B------:R-:W-:Y:S01]  /*0130*/  ISETP.GE.U32.AND P1, PT, R19.reuse, 0x8, PT ;  /* 0x000000081300780c */ /* 0x040fe20003f26070 */
[----:B------:R-:W-:Y:S01]  /*0140*/  IMAD R20, R16, R19, RZ ;  /* 0x0000001310147224 */ /* 0x000fe200078e02ff */
[----:B------:R-:W-:Y:S02]  /*0150*/  LOP3.LUT R27, R19, 0x7, RZ, 0xc0, !PT ;  /* 0x00000007131b7812 */ /* 0x000fe400078ec0ff */
[----:B------:R-:W-:Y:S02]  /*0160*/  MOV R24, RZ ;  /* 0x000000ff00187202 */ /* 0x000fe40000000f00 */
[----:B------:R-:W-:Y:S02]  /*0170*/  ISETP.NE.AND P0, PT, R27, RZ, PT ;  /* 0x000000ff1b00720c */ /* 0x000fe40003f05270 */
[----:B------:R-:W-:-:S05]  /*0180*/  MOV R21, RZ ;  /* 0x000000ff00157202 */ /* 0x000fca0000000f00 */
[----:B------:R-:W-:Y:S06]  /*0190*/  @!P1 BRA `(.L_x_3) ;  /* 0x0000000000c49947 */ /* 0x000fec0003800000 */
[----:B------:R-:W0:Y:S01]  /*01a0*/  LDC.64 R2, c[0x0][0x380] ;  /* 0x0000e000ff027b82 */ /* 0x000e220000000a00 */
[----:B------:R-:W-:Y:S02]  /*01b0*/  LOP3.LUT R21, R19, 0x7ffffff8, RZ, 0xc0, !PT ;  /* 0x7ffffff813157812 */ /* 0x000fe400078ec0ff */
[----:B------:R-:W-:Y:S02]  /*01c0*/  MOV R24, RZ ;  /* 0x000000ff00187202 */ /* 0x000fe40000000f00 */
[----:B------:R-:W-:Y:S02]  /*01d0*/  MOV R18, R0 ;  /* 0x0000000000127202 */ /* 0x000fe40000000f00 */
[----:B------:R-:W-:Y:S01]  /*01e0*/  IADD3 R22, PT, PT, -R21, RZ, RZ ;  /* 0x000000ff15167210 */ /* 0x000fe20007ffe1ff */
[----:B0-----:R-:W-:-:S03]  /*01f0*/  IMAD.WIDE.U32 R2, R20, 0x4, R2 ;  /* 0x0000000414027825 */ /* 0x001fc600078e0002 */
[----:B------:R-:W-:-:S04]  /*0200*/  IADD3 R4, P1, PT, R2, 0x10, RZ ;  /* 0x0000001002047810 */ /* 0x000fc80007f3e0ff */
[----:B------:R-:W-:-:S09]  /*0210*/  IADD3.X R5, PT, PT, RZ, R3, RZ, P1, !PT ;  /* 0x00000003ff057210 */ /* 0x000fd20000ffe4ff */
.L_x_4:
[----:B------:R-:W0:Y:S01]  /*0220*/  LDC.64 R14, c[0x0][0x388] ;  /* 0x0000e200ff0e7b82 */ /* 0x000e220000000a00 */
[----:B------:R-:W-:Y:S02]  /*0230*/  MOV R2, R4 ;  /* 0x0000000400027202 */ /* 0x000fe40000000f00 */
[----:B------:R-:W-:-:S05]  /*0240*/  MOV R3, R5 ;  /* 0x0000000500037202 */ /* 0x000fca0000000f00 */
[----:B------:R-:W2:Y:S04]  /*0250*/  LDG.E R25, desc[UR4][R2.64+-0x10] ;  /* 0xfffff00402197981 */ /* 0x000ea8000c1e1900 */
[----:B------:R-:W3:Y:S04]  /*0260*/  LDG.E R23, desc[UR4][R2.64+-0xc] ;  /* 0xfffff40402177981 */ /* 0x000ee8000c1e1900 */
[----:B------:R-:W4:Y:S04]  /*0270*/  LDG.E R29, desc[UR4][R2.64+-0x8] ;  /* 0xfffff804021d7981 */ /* 0x000f28000c1e1900 */
[----:B------:R-:W5:Y:S01]  /*0280*/  LDG.E R28, desc[UR4][R2.64+-0x4] ;  /* 0xfffffc04021c7981 */ /* 0x000f62000c1e1900 */
[----:B0-----:R-:W-:-:S05]  /*0290*/  IMAD.WIDE R14, R18, 0x4, R14 ;  /* 0x00000004120e7825 */ /* 0x001fca00078e020e */
[----:B------:R0:W2:Y:S01]  /*02a0*/  LDG.E R26, desc[UR4][R14.64] ;  /* 0x000000040e1a7981 */ /* 0x0000a2000c1e1900 */
[----:B------:R-:W-:-:S04]  /*02b0*/  IMAD.WIDE R12, R17, 0x4, R14 ;  /* 0x00000004110c7825 */ /* 0x000fc800078e020e */
[C---:B------:R-:W-:Y:S02]  /*02c0*/  IMAD.WIDE R4, R17.reuse, 0x4, R12 ;  /* 0x0000000411047825 */ /* 0x040fe400078e020c */
[----:B------:R-:W3:Y:S02]  /*02d0*/  LDG.E R12, desc[UR4][R12.64] ;  /* 0x000000040c0c7981 */ /* 0x000ee4000c1e1900 */
[C---:B------:R-:W-:Y:S02]  /*02e0*/  IMAD.WIDE R8, R17.reuse, 0x4, R4 ;  /* 0x0000000411087825 */ /* 0x040fe400078e0204 */
[----:B------:R-:W4:Y:S02]  /*02f0*/  LDG.E R4, desc[UR4][R4.64] ;  /* 0x0000000404047981 */ /* 0x000f24000c1e1900 */
[C---:B------:R-:W-:Y:S02]  /*0300*/  IMAD.WIDE R6, R17.reuse, 0x4, R8 ;  /* 0x0000000411067825 */ /* 0x040fe400078e0208 */
[----:B------:R-:W5:Y:S02]  /*0310*/  LDG.E R8, desc[UR4][R8.64] ;  /* 0x0000000408087981 */ /* 0x000f64000c1e1900 */
[----:B------:R-:W-:-:S02]  /*0320*/  IMAD.WIDE R10, R17, 0x4, R6 ;  /* 0x00000004110a7825 */ /* 0x000fc400078e0206 */
[----:B------:R-:W5:Y:S04]  /*0330*/  LDG.E R5, desc[UR4][R2.64] ;  /* 0x0000000402057981 */ /* 0x000f68000c1e1900 */
[----:B------:R-:W5:Y:S01]  /*0340*/  LDG.E R6, desc[UR4][R6.64] ;  /* 0x0000000406067981 */ /* 0x000f62000c1e1900 */
[----:B0-----:R-:W-:-:S03]  /*0350*/  IMAD.WIDE R14, R17, 0x4, R10 ;  /* 0x00000004110e7825 */ /* 0x001fc600078e020a */
[----:B------:R-:W5:Y:S04]  /*0360*/  LDG.E R10, desc[UR4][R10.64] ;  /* 0x000000040a0a7981 */ /* 0x000f68000c1e1900 */
[----:B------:R-:W5:Y:S04]  /*0370*/  LDG.E R13, desc[UR4][R14.64] ;  /* 0x000000040e0d7981 */ /* 0x000f68000c1e1900 */
[----:B------:R-:W5:Y:S04]  /*0380*/  LDG.E R7, desc[UR4][R2.64+0x4] ;  /* 0x0000040402077981 */ /* 0x000f68000c1e1900 */
[----:B------:R-:W5:Y:S01]  /*0390*/  LDG.E R9, desc[UR4][R2.64+0xc] ;  /* 0x00000c0402097981 */ /* 0x000f62000c1e1900 */
[----:B--2---:R-:W-:Y:S01]  /*03a0*/  FFMA R26, R25, R26, R24 ;  /* 0x0000001a191a7223 */ /* 0x004fe20000000018 */
[----:B------:R-:W-:-:S02]  /*03b0*/  IMAD.WIDE R24, R17, 0x4, R14 ;  /* 0x0000000411187825 */ /* 0x000fc400078e020e */
[----:B------:R-:W2:Y:S04]  /*03c0*/  LDG.E R14, desc[UR4][R2.64+0x8] ;  /* 0x00000804020e7981 */ /* 0x000ea8000c1e1900 */
[----:B------:R-:W2:Y:S01]  /*03d0*/  LDG.E R24, desc[UR4][R24.64] ;  /* 0x0000000418187981 */ /* 0x000ea2000c1e1900 */
[----:B---3--:R-:W-:Y:S01]  /*03e0*/  FFMA R12, R23, R12, R26 ;  /* 0x0000000c170c7223 */ /* 0x008fe2000000001a */
[----:B------:R-:W-:-:S03]  /*03f0*/  IADD3 R22, PT, PT, R22, 0x8, RZ ;  /* 0x0000000816167810 */ /* 0x000fc60007ffe0ff */
[----:B----4-:R-:W-:Y:S01]  /*0400*/  FFMA R29, R29, R4, R12 ;  /* 0x000000041d1d7223 */ /* 0x010fe2000000000c */
[----:B------:R-:W-:-:S03]  /*0410*/  ISETP.NE.AND P1, PT, R22, RZ, PT ;  /* 0x000000ff1600720c */ /* 0x000fc60003f25270 */
[----:B-----5:R-:W-:Y:S01]  /*0420*/  FFMA R8, R28, R8, R29 ;  /* 0x000000081c087223 */ /* 0x020fe2000000001d */
[----:B------:R-:W-:-:S03]  /*0430*/  IADD3 R4, P2, PT, R2, 0x20, RZ ;  /* 0x0000002002047810 */ /* 0x000fc60007f5e0ff */
[----:B------:R-:W-:Y:S01]  /*0440*/  FFMA R6, R5, R6, R8 ;  /* 0x0000000605067223 */ /* 0x000fe20000000008 */
[----:B------:R-:W-:Y:S02]  /*0450*/  IADD3.X R5, PT, PT, RZ, R3, RZ, P2, !PT ;  /* 0x00000003ff057210 */ /* 0x000fe400017fe4ff */
[----:B------:R-:W-:Y:S01]  /*0460*/  LEA R18, R17, R18, 0x3 ;  /* 0x0000001211127211 */ /* 0x000fe200078e18ff */
[----:B------:R-:W-:-:S04]  /*0470*/  FFMA R7, R7, R10, R6 ;  /* 0x0000000a07077223 */ /* 0x000fc80000000006 */
[----:B--2---:R-:W-:-:S04]  /*0480*/  FFMA R14, R14, R13, R7 ;  /* 0x0000000d0e0e7223 */ /* 0x004fc80000000007 */
[----:B------:R-:W-:Y:S01]  /*0490*/  FFMA R24, R9, R24, R14 ;  /* 0x0000001809187223 */ /* 0x000fe2000000000e */
[----:B------:R-:W-:Y:S06]  /*04a0*/  @P1 BRA `(.L_x_4) ;  /* 0xfffffffc005c1947 */ /* 0x000fec000383ffff */
.L_x_3:
[----:B------:R-:W-:Y:S05]  /*04b0*/  @!P0 BRA `(.L_x_2) ;  /* 0x0000000000fc8947 */ /* 0x000fea0003800000 */
[----:B------:R-:W-:Y:S02]  /*04c0*/  ISETP.GE.U32.AND P1, PT, R27, 0x4, PT ;  /* 0x000000041b00780c */ /* 0x000fe40003f26070 */
[----:B------:R-:W-:-:S04]  /*04d0*/  LOP3.LUT R14, R19, 0x3, RZ, 0xc0, !PT ;  /* 0x00000003130e7812 */ /* 0x000fc800078ec0ff */
[----:B------:R-:W-:-:S07]  /*04e0*/  ISETP.NE.AND P0, PT, R14, RZ, PT ;  /* 0x000000ff0e00720c */ /* 0x000fce0003f05270 */
[----:B------:R-:W-:Y:S06]  /*04f0*/  @!P1 BRA `(.L_x_5) ;  /* 0x00000000006c9947 */ /* 0x000fec0003800000 */
[----:B------:R-:W0:Y:S01]  /*0500*/  LDC.64 R4, c[0x0][0x388] ;  /* 0x0000e200ff047b82 */ /* 0x000e220000000a00 */
[----:B------:R-:W1:Y:S01]  /*0510*/  LDCU.64 UR6, c[0x0][0x380] ;  /* 0x00007000ff0677ac */ /* 0x000e620008000a00 */
[----:B------:R-:W-:Y:S01]  /*0520*/  IMAD R7, R21, R17, R0 ;  /* 0x0000001115077224 */ /* 0x000fe200078e0200 */
[CC--:B------:R-:W-:Y:S02]  /*0530*/  IADD3 R3, PT, PT, R20.reuse, R21.reuse, RZ ;  /* 0x0000001514037210 */ /* 0x0c0fe40007ffe0ff */
[----:B------:R-:W-:-:S03]  /*0540*/  IADD3 R8, P1, PT, R20, R21, RZ ;  /* 0x0000001514087210 */ /* 0x000fc60007f3e0ff */
[----:B------:R-:W2:Y:S01]  /*0550*/  LDC.64 R12, c[0x0][0x380] ;  /* 0x0000e000ff0c7b82 */ /* 0x000ea20000000a00 */
[----:B0-----:R-:W-:-:S04]  /*0560*/  IMAD.WIDE R4, R7, 0x4, R4 ;  /* 0x0000000407047825 */ /* 0x001fc800078e0204 */
[----:B------:R-:W-:Y:S02]  /*0570*/  IMAD.WIDE R6, R17, 0x4, R4 ;  /* 0x0000000411067825 */ /* 0x000fe400078e0204 */
[----:B------:R-:W3:Y:S02]  /*0580*/  LDG.E R4, desc[UR4][R4.64] ;  /* 0x0000000404047981 */ /* 0x000ee4000c1e1900 */
[----:B--2---:R-:W-:Y:S01]  /*0590*/  IMAD.WIDE.U32 R12, R3, 0x4, R12 ;  /* 0x00000004030c7825 */ /* 0x004fe200078e000c */
[----:B------:R-:W-:Y:S02]  /*05a0*/  IADD3.X R3, PT, PT, RZ, RZ, RZ, P1, !PT ;  /* 0x000000ffff037210 */ /* 0x000fe40000ffe4ff */
[----:B-1----:R-:W-:-:S03]  /*05b0*/  LEA R2, P1, R8, UR6, 0x2 ;  /* 0x0000000608027c11 */ /* 0x002fc6000f8210ff */
[----:B------:R-:W3:Y:S01]  /*05c0*/  LDG.E R13, desc[UR4][R12.64] ;  /* 0x000000040c0d7981 */ /* 0x000ee2000c1e1900 */
[----:B------:R-:W-:Y:S01]  /*05d0*/  LEA.HI.X R3, R8, UR7, R3, 0x2, P1 ;  /* 0x0000000708037c11 */ /* 0x000fe200088f1403 */
[C---:B------:R-:W-:Y:S02]  /*05e0*/  IMAD.WIDE R8, R17.reuse, 0x4, R6 ;  /* 0x0000000411087825 */ /* 0x040fe400078e0206 */
[----:B------:R-:W2:Y:S04]  /*05f0*/  LDG.E R6, desc[UR4][R6.64] ;  /* 0x0000000406067981 */ /* 0x000ea8000c1e1900 */
[----:B------:R-:W2:Y:S01]  /*0600*/  LDG.E R15, desc[UR4][R2.64+0x4] ;  /* 0x00000404020f7981 */ /* 0x000ea2000c1e1900 */
[----:B------:R-:W-:-:S03]  /*0610*/  IMAD.WIDE R10, R17, 0x4, R8 ;  /* 0x00000004110a7825 */ /* 0x000fc600078e0208 */
[----:B------:R-:W4:Y:S04]  /*0620*/  LDG.E R22, desc[UR4][R8.64] ;  /* 0x0000000408167981 */ /* 0x000f28000c1e1900 */
[----:B------:R-:W4:Y:S04]  /*0630*/  LDG.E R18, desc[UR4][R2.64+0x8] ;  /* 0x0000080402127981 */ /* 0x000f28000c1e1900 */
[----:B------:R-:W5:Y:S04]  /*0640*/  LDG.E R26, desc[UR4][R2.64+0xc] ;  /* 0x00000c04021a7981 */ /* 0x000f68000c1e1900 */
[----:B------:R-:W5:Y:S01]  /*0650*/  LDG.E R10, desc[UR4][R10.64] ;  /* 0x000000040a0a7981 */ /* 0x000f62000c1e1900 */
[----:B------:R-:W-:Y:S01]  /*0660*/  IADD3 R21, PT, PT, R21, 0x4, RZ ;  /* 0x0000000415157810 */ /* 0x000fe20007ffe0ff */
[----:B---3--:R-:W-:-:S04]  /*0670*/  FFMA R24, R13, R4, R24 ;  /* 0x000000040d187223 */ /* 0x008fc80000000018 */
[----:B--2---:R-:W-:-:S04]  /*0680*/  FFMA R15, R15, R6, R24 ;  /* 0x000000060f0f7223 */ /* 0x004fc80000000018 */
[----:B----4-:R-:W-:-:S04]  /*0690*/  FFMA R15, R18, R22, R15 ;  /* 0x00000016120f7223 */ /* 0x010fc8000000000f */
[----:B-----5:R-:W-:-:S07]  /*06a0*/  FFMA R24, R26, R10, R15 ;  /* 0x0000000a1a187223 */ /* 0x020fce000000000f */
.L_x_5:
[----:B------:R-:W-:Y:S05]  /*06b0*/  @!P0 BRA `(.L_x_2) ;  /* 0x00000000007c8947 */ /* 0x000fea0003800000 */
[----:B------:R-:W-:Y:S01]  /*06c0*/  ISETP.NE.AND P1, PT, R14, 0x1, PT ;  /* 0x000000010e00780c */ /* 0x000fe20003f25270 */
[----:B------:R-:W0:Y:S01]  /*06d0*/  LDC.64 R10, c[0x0][0x380] ;  /* 0x0000e000ff0a7b82 */ /* 0x000e220000000a00 */
[----:B------:R-:W-:-:S04]  /*06e0*/  LOP3.LUT R19, R19, 0x1, RZ, 0xc0, !PT ;  /* 0x0000000113137812 */ /* 0x000fc800078ec0ff */
[----:B------:R-:W-:-:S03]  /*06f0*/  ISETP.NE.U32.AND P0, PT, R19, 0x1, PT ;  /* 0x000000011300780c */ /* 0x000fc60003f05070 */
[----:B------:R-:W1:Y:S04]  /*0700*/  LDC.64 R8, c[0x0][0x388] ;  /* 0x0000e200ff087b82 */ /* 0x000e680000000a00 */
[CC--:B------:R-:W-:Y:S02]  /*0710*/  @P1 IADD3 R13, PT, PT, R20.reuse, R21.reuse, RZ ;  /* 0x00000015140d1210 */ /* 0x0c0fe40007ffe0ff */
[----:B------:R-:W-:Y:S02]  /*0720*/  @P1 IADD3 R12, P2, PT, R20, R21, RZ ;  /* 0x00000015140c1210 */ /* 0x000fe40007f5e0ff */
[----:B------:R-:W2:Y:S02]  /*0730*/  @P1 LDC.64 R2, c[0x0][0x380] ;  /* 0x0000e000ff021b82 */ /* 0x000ea40000000a00 */
[----:B------:R-:W-:-:S06]  /*0740*/  @P1 IADD3.X R14, PT, PT, RZ, RZ, RZ, P2, !PT ;  /* 0x000000ffff0e1210 */ /* 0x000fcc00017fe4ff */
[----:B------:R-:W3:Y:S01]  /*0750*/  LDC.64 R4, c[0x0][0x380] ;  /* 0x0000e000ff047b82 */ /* 0x000ee20000000a00 */
[----:B0-----:R-:W-:-:S04]  /*0760*/  @P1 IMAD.WIDE.U32 R10, R13, 0x4, R10 ;  /* 0x000000040d0a1825 */ /* 0x001fc800078e000a */
[C---:B------:R-:W-:Y:S01]  /*0770*/  @P1 IMAD R13, R21.reuse, R17, R0 ;  /* 0x00000011150d1224 */ /* 0x040fe200078e0200 */
[----:B------:R-:W-:Y:S01]  /*0780*/  @P1 IADD3 R21, PT, PT, R21, 0x2, RZ ;  /* 0x0000000215151810 */ /* 0x000fe20007ffe0ff */
[----:B------:R-:W4:Y:S01]  /*0790*/  @P1 LDG.E R11, desc[UR4][R10.64] ;  /* 0x000000040a0b1981 */ /* 0x000f22000c1e1900 */
[----:B------:R-:W0:Y:S01]  /*07a0*/  LDC.64 R6, c[0x0][0x388] ;  /* 0x0000e200ff067b82 */ /* 0x000e220000000a00 */
[----:B-1----:R-:W-:Y:S01]  /*07b0*/  @P1 IMAD.WIDE R8, R13, 0x4, R8 ;  /* 0x000000040d081825 */ /* 0x002fe200078e0208 */
[----:B------:R-:W-:Y:S02]  /*07c0*/  @!P0 IADD3 R15, PT, PT, R20, R21, RZ ;  /* 0x00000015140f8210 */ /* 0x000fe40007ffe0ff */
[----:B--2---:R-:W-:Y:S01]  /*07d0*/  @P1 LEA R2, P2, R12, R2, 0x2 ;  /* 0x000000020c021211 */ /* 0x004fe200078410ff */
[----:B------:R-:W-:-:S03]  /*07e0*/  @!P0 IMAD R21, R21, R17, R0 ;  /* 0x0000001115158224 */ /* 0x000fc600078e0200 */
[----:B------:R-:W-:Y:S01]  /*07f0*/  @P1 LEA.HI.X R3, R12, R3, R14, 0x2, P2 ;  /* 0x000000030c031211 */ /* 0x000fe200010f140e */
[----:B------:R-:W-:Y:S01]  /*0800*/  @P1 IMAD.WIDE R12, R17, 0x4, R8 ;  /* 0x00000004110c1825 */ /* 0x000fe200078e0208 */
[----:B------:R-:W4:Y:S03]  /*0810*/  @P1 LDG.E R14, desc[UR4][R8.64] ;  /* 0x00000004080e1981 */ /* 0x000f26000c1e1900 */
[----:B---3--:R-:W-:Y:S01]  /*0820*/  @!P0 IMAD.WIDE.U32 R4, R15, 0x4, R4 ;  /* 0x000000040f048825 */ /* 0x008fe200078e0004 */
[----:B------:R-:W2:Y:S04]  /*0830*/  @P1 LDG.E R2, desc[UR4][R2.64+0x4] ;  /* 0x0000040402021981 */ /* 0x000ea8000c1e1900 */
[----:B------:R-:W2:Y:S01]  /*0840*/  @P1 LDG.E R12, desc[UR4][R12.64] ;  /* 0x000000040c0c1981 */ /* 0x000ea2000c1e1900 */
[----:B0-----:R-:W-:-:S03]  /*0850*/  @!P0 IMAD.WIDE R6, R21, 0x4, R6 ;  /* 0x0000000415068825 */ /* 0x001fc600078e0206 */
[----:B------:R-:W3:Y:S04]  /*0860*/  @!P0 LDG.E R5, desc[UR4][R4.64] ;  /* 0x0000000404058981 */ /* 0x000ee8000c1e1900 */
[----:B------:R-:W3:Y:S01]  /*0870*/  @!P0 LDG.E R6, desc[UR4][R6.64] ;  /* 0x0000000406068981 */ /* 0x000ee2000c1e1900 */
[----:B----4-:R-:W-:-:S04]  /*0880*/  @P1 FFMA R11, R11, R14, R24 ;  /* 0x0000000e0b0b1223 */ /* 0x010fc80000000018 */
[----:B--2---:R-:W-:-:S04]  /*0890*/  @P1 FFMA R24, R2, R12, R11 ;  /* 0x0000000c02181223 */ /* 0x004fc8000000000b */
[----:B---3--:R-:W-:-:S07]  /*08a0*/  @!P0 FFMA R24, R5, R6, R24 ;  /* 0x0000000605188223 */ /* 0x008fce0000000018 */
.L_x_2:
[----:B------:R-:W0:Y:S01]  /*08b0*/  LDC.64 R2, c[0x0][0x390] ;  /* 0x0000e400ff027b82 */ /* 0x000e220000000a00 */
[----:B------:R-:W-:-:S04]  /*08c0*/  IMAD R17, R16, R17, R0 ;  /* 0x0000001110117224 */ /* 0x000fc800078e0200 */
[----:B0-----:R-:W-:-:S05]  /*08d0*/  IMAD.WIDE R2, R17, 0x4, R2 ;  /* 0x0000000411027825 */ /* 0x001fca00078e0202 */
[----:B------:R-:W-:Y:S01]  /*08e0*/  STG.E desc[UR4][R2.64], R24 ;  /* 0x0000001802007986 */ /* 0x000fe2000c101904 */
[----:B------:R-:W-:Y:S05]  /*08f0*/  EXIT ;  /* 0x000000000000794d */ /* 0x000fea0003800000 */
.L_x_6:
        /* <DEDUP_REMOVED lines=16> */
.L_x_10:


//--------------------- .text._Z9matrixAddPfS_S_ii --------------------------
	.section	.text._Z9matrixAddPfS_S_ii,"ax",@progbits
	.align	128
        .global         _Z9matrixAddPfS_S_ii
        .type           _Z9matrixAddPfS_S_ii,@function
        .size           _Z9matrixAddPfS_S_ii,(.L_x_11 - _Z9matrixAddPfS_S_ii)
        .other          _Z9matrixAddPfS_S_ii,@"STO_CUDA_ENTRY STV_DEFAULT"
_Z9matrixAddPfS_S_ii:
.text._Z9matrixAddPfS_S_ii:
        /* <DEDUP_REMOVED lines=18> */
[----:B----4-:R-:W-:-:S05]  /*0120*/  FADD R9, R2, R5 ;  /* 0x0000000502097221 */ /* 0x010fca0000000000 */
[----:B------:R-:W-:Y:S01]  /*0130*/  STG.E desc[UR4][R6.64], R9 ;  /* 0x0000000906007986 */ /* 0x000fe2000c101904 */
[----:B------:R-:W-:Y:S05]  /*0140*/  EXIT ;  /* 0x000000000000794d */ /* 0x000fea0003800000 */
.L_x_7:
        /* <DEDUP_REMOVED lines=11> */
.L_x_11:


//--------------------- .nv.shared.reserved.0     --------------------------
	.section	.nv.shared.reserved.0,"aw",@nobits
	.weak		__nv_reservedSMEM_offset_0_alias
	.size		__nv_reservedSMEM_offset_0_alias, 0, 64
	.other		__nv_reservedSMEM_offset_0_alias,@"STO_CUDA_RESERVED_SHARED STV_DEFAULT"
__nv_reservedSMEM_offset_0_alias:
	.zero		0
	.zero		64


//--------------------- .nv.constant0._Z15matrixScalarMulPffS_ii --------------------------
	.section	.nv.constant0._Z15matrixScalarMulPffS_ii,"a",@progbits
	.sectionflags	@""
	.align	4
.nv.constant0._Z15matrixScalarMulPffS_ii:
	.zero		928


//--------------------- .nv.constant0._Z14matrixHadamardPfS_S_ii --------------------------
	.section	.nv.constant0._Z14matrixHadamardPfS_S_ii,"a",@progbits
	.sectionflags	@""
	.align	4
.nv.constant0._Z14matrixHadamardPfS_S_ii:
	.zero		928


//--------------------- .nv.constant0._Z9matrixMulPfS_S_iii --------------------------
	.section	.nv.constant0._Z9matrixMulPfS_S_iii,"a",@progbits
	.sectionflags	@""
	.align	4
.nv.constant0._Z9matrixMulPfS_S_iii:
	.zero		932


//--------------------- .nv.constant0._Z9matrixAddPfS_S_ii --------------------------
	.section	.nv.constant0._Z9matrixAddPfS_S_ii,"a",@progbits
	.sectionflags	@""
	.align	4
.nv.constant0._Z9matrixAddPfS_S_ii:
	.zero		928


//--------------------- SYMBOLS --------------------------

	.type		.nv.reservedSmem.offset0,@object
	.size		.nv.reservedSmem.offset0,0x4
